







.version 6.4
.target sm_70
.address_size 64




.extern .shared .align 4 .b8 s_data[];

.visible .entry _Z14scan_L1_kerneljPjS_(
.param .u32 _Z14scan_L1_kerneljPjS__param_0,
.param .u64 _Z14scan_L1_kerneljPjS__param_1,
.param .u64 _Z14scan_L1_kerneljPjS__param_2
)
{
.reg .pred %p<12>;
.reg .b32 %r<108>;
.reg .b64 %rd<11>;

	.shared .align 4 .b8 _ZZ14scan_L1_kerneljPjS_E6s_data[4368];

ld.param.u32 %r23, [_Z14scan_L1_kerneljPjS__param_0];
ld.param.u64 %rd5, [_Z14scan_L1_kerneljPjS__param_1];
ld.param.u64 %rd4, [_Z14scan_L1_kerneljPjS__param_2];
mov.u32 %r1, %ctaid.x;
shl.b32 %r25, %r1, 1;
mov.u32 %r2, %ntid.x;
mov.u32 %r3, %tid.x;
mad.lo.s32 %r4, %r25, %r2, %r3;
add.s32 %r5, %r4, %r2;
cvta.to.global.u64 %rd1, %rd5;
mul.wide.u32 %rd6, %r4, 4;
add.s64 %rd2, %rd1, %rd6;
mov.u32 %r102, 0;
setp.ge.u32	%p2, %r4, %r23;
mov.u32 %r101, %r102;
@%p2 bra BB0_2;

ld.global.u32 %r101, [%rd2];

BB0_2:
add.s32 %r27, %r3, 4;
shr.u32 %r28, %r3, %r27;
shr.u32 %r29, %r28, 8;
add.s32 %r30, %r29, %r3;
shl.b32 %r31, %r30, 2;
mov.u32 %r32, _ZZ14scan_L1_kerneljPjS_E6s_data;
add.s32 %r8, %r32, %r31;
st.shared.u32 [%r8], %r101;
mul.wide.u32 %rd7, %r5, 4;
add.s64 %rd3, %rd1, %rd7;
setp.ge.u32	%p3, %r5, %r23;
@%p3 bra BB0_4;

ld.global.u32 %r102, [%rd3];

BB0_4:
add.s32 %r34, %r2, %r3;
add.s32 %r35, %r34, 4;
shr.u32 %r36, %r34, %r35;
shr.u32 %r37, %r36, 8;
add.s32 %r38, %r37, %r34;
shl.b32 %r39, %r38, 2;
add.s32 %r11, %r32, %r39;
st.shared.u32 [%r11], %r102;
setp.eq.s32	%p4, %r2, 0;
mov.u32 %r105, 1;
@%p4 bra BB0_9;

shl.b32 %r12, %r3, 1;
mov.u32 %r105, 1;
mov.u32 %r103, %r2;

BB0_6:
bar.sync 0;
setp.ge.u32	%p5, %r3, %r103;
@%p5 bra BB0_8;

mul.lo.s32 %r42, %r12, %r105;
add.s32 %r43, %r42, %r105;
add.s32 %r44, %r43, -1;
add.s32 %r45, %r44, %r105;
add.s32 %r46, %r43, 3;
shr.u32 %r47, %r44, %r46;
shr.u32 %r48, %r47, 8;
add.s32 %r49, %r45, 4;
shr.u32 %r50, %r45, %r49;
shr.u32 %r51, %r50, 8;
add.s32 %r52, %r43, %r48;
shl.b32 %r53, %r52, 2;
add.s32 %r55, %r53, %r32;
add.s32 %r56, %r105, %r105;
add.s32 %r57, %r56, %r42;
add.s32 %r58, %r57, %r51;
shl.b32 %r59, %r58, 2;
add.s32 %r60, %r59, %r32;
ld.shared.u32 %r61, [%r60+-4];
ld.shared.u32 %r62, [%r55+-4];
add.s32 %r63, %r61, %r62;
st.shared.u32 [%r60+-4], %r63;

BB0_8:
shl.b32 %r105, %r105, 1;
shr.u32 %r103, %r103, 1;
setp.ne.s32	%p6, %r103, 0;
@%p6 bra BB0_6;

BB0_9:
setp.ne.s32	%p7, %r3, 0;
@%p7 bra BB0_11;

shl.b32 %r64, %r2, 1;
add.s32 %r65, %r64, -1;
add.s32 %r66, %r64, 3;
shr.u32 %r67, %r65, %r66;
shr.u32 %r68, %r67, 8;
add.s32 %r69, %r64, %r68;
shl.b32 %r70, %r69, 2;
add.s32 %r72, %r70, %r32;
ld.shared.u32 %r73, [%r72+-4];
cvta.to.global.u64 %rd8, %rd4;
mul.wide.u32 %rd9, %r1, 4;
add.s64 %rd10, %rd8, %rd9;
st.global.u32 [%rd10], %r73;
mov.u32 %r74, 0;
st.shared.u32 [%r72+-4], %r74;

BB0_11:
@%p4 bra BB0_16;

shl.b32 %r18, %r3, 1;
mov.u32 %r106, 1;

BB0_13:
shr.u32 %r105, %r105, 1;
bar.sync 0;
setp.ge.u32	%p9, %r3, %r106;
@%p9 bra BB0_15;

mul.lo.s32 %r76, %r18, %r105;
add.s32 %r77, %r76, %r105;
add.s32 %r78, %r77, -1;
add.s32 %r79, %r78, %r105;
add.s32 %r80, %r77, 3;
shr.u32 %r81, %r78, %r80;
shr.u32 %r82, %r81, 8;
add.s32 %r83, %r79, 4;
shr.u32 %r84, %r79, %r83;
shr.u32 %r85, %r84, 8;
add.s32 %r86, %r77, %r82;
shl.b32 %r87, %r86, 2;
add.s32 %r89, %r87, %r32;
ld.shared.u32 %r90, [%r89+-4];
add.s32 %r91, %r105, %r105;
add.s32 %r92, %r91, %r76;
add.s32 %r93, %r92, %r85;
shl.b32 %r94, %r93, 2;
add.s32 %r95, %r94, %r32;
ld.shared.u32 %r96, [%r95+-4];
st.shared.u32 [%r89+-4], %r96;
ld.shared.u32 %r97, [%r95+-4];
add.s32 %r98, %r97, %r90;
st.shared.u32 [%r95+-4], %r98;

BB0_15:
shl.b32 %r106, %r106, 1;
setp.le.u32	%p10, %r106, %r2;
@%p10 bra BB0_13;

BB0_16:
setp.lt.u32	%p1, %r4, %r23;
bar.sync 0;
@!%p1 bra BB0_18;
bra.uni BB0_17;

BB0_17:
ld.shared.u32 %r99, [%r8];
st.global.u32 [%rd2], %r99;

BB0_18:
@%p3 bra BB0_20;

ld.shared.u32 %r100, [%r11];
st.global.u32 [%rd3], %r100;

BB0_20:
ret;
}


.visible .entry _Z18scan_inter1_kernelPjj(
.param .u64 _Z18scan_inter1_kernelPjj_param_0,
.param .u32 _Z18scan_inter1_kernelPjj_param_1
)
{
.reg .pred %p<4>;
.reg .b32 %r<77>;
.reg .b64 %rd<7>;


ld.param.u64 %rd3, [_Z18scan_inter1_kernelPjj_param_0];
ld.param.u32 %r7, [_Z18scan_inter1_kernelPjj_param_1];
cvta.to.global.u64 %rd4, %rd3;
mov.u32 %r75, %ntid.x;
mov.u32 %r8, %ctaid.x;
mov.u32 %r9, %tid.x;
mad.lo.s32 %r10, %r75, %r8, %r9;
shl.b32 %r11, %r7, 1;
mov.u32 %r76, 1;
mad.lo.s32 %r12, %r11, %r10, %r7;
add.s32 %r13, %r12, -1;
add.s32 %r14, %r13, %r7;
shl.b32 %r15, %r9, 1;
add.s32 %r16, %r15, 1;
add.s32 %r17, %r15, 4;
shr.u32 %r18, %r15, %r17;
shr.u32 %r19, %r18, 8;
add.s32 %r20, %r19, %r15;
add.s32 %r21, %r15, 5;
shr.u32 %r22, %r16, %r21;
shr.u32 %r23, %r22, 8;
mul.wide.u32 %rd5, %r13, 4;
add.s64 %rd1, %rd4, %rd5;
ld.global.u32 %r24, [%rd1];
shl.b32 %r25, %r20, 2;
mov.u32 %r26, s_data;
add.s32 %r27, %r26, %r25;
st.shared.u32 [%r27], %r24;
mul.wide.u32 %rd6, %r14, 4;
add.s64 %rd2, %rd4, %rd6;
ld.global.u32 %r28, [%rd2];
add.s32 %r29, %r15, %r23;
shl.b32 %r30, %r29, 2;
add.s32 %r31, %r30, %r26;
st.shared.u32 [%r31+4], %r28;
setp.eq.s32	%p1, %r75, 0;
@%p1 bra BB1_4;

BB1_1:
bar.sync 0;
setp.ge.u32	%p2, %r9, %r75;
@%p2 bra BB1_3;

mul.lo.s32 %r34, %r9, %r76;
shl.b32 %r35, %r34, 1;
add.s32 %r36, %r35, %r76;
add.s32 %r37, %r36, -1;
add.s32 %r38, %r37, %r76;
add.s32 %r39, %r36, 3;
shr.u32 %r40, %r37, %r39;
shr.u32 %r41, %r40, 8;
add.s32 %r42, %r38, 4;
shr.u32 %r43, %r38, %r42;
shr.u32 %r44, %r43, 8;
add.s32 %r45, %r36, %r41;
shl.b32 %r46, %r45, 2;
add.s32 %r48, %r46, %r26;
add.s32 %r49, %r76, %r76;
add.s32 %r50, %r49, %r35;
add.s32 %r51, %r50, %r44;
shl.b32 %r52, %r51, 2;
add.s32 %r53, %r52, %r26;
ld.shared.u32 %r54, [%r53+-4];
ld.shared.u32 %r55, [%r48+-4];
add.s32 %r56, %r54, %r55;
st.shared.u32 [%r53+-4], %r56;

BB1_3:
shl.b32 %r76, %r76, 1;
shr.u32 %r75, %r75, 1;
setp.ne.s32	%p3, %r75, 0;
@%p3 bra BB1_1;

BB1_4:
bar.sync 0;
ld.shared.u32 %r66, [%r27];
st.global.u32 [%rd1], %r66;
ld.shared.u32 %r74, [%r31+4];
st.global.u32 [%rd2], %r74;
ret;
}


.visible .entry _Z18scan_inter2_kernelPjj(
.param .u64 _Z18scan_inter2_kernelPjj_param_0,
.param .u32 _Z18scan_inter2_kernelPjj_param_1
)
{
.reg .pred %p<4>;
.reg .b32 %r<88>;
.reg .b64 %rd<12>;


ld.param.u64 %rd1, [_Z18scan_inter2_kernelPjj_param_0];
ld.param.u32 %r6, [_Z18scan_inter2_kernelPjj_param_1];
cvta.to.global.u64 %rd2, %rd1;
mov.u32 %r7, %ntid.x;
mov.u32 %r8, %ctaid.x;
mov.u32 %r9, %tid.x;
mad.lo.s32 %r10, %r7, %r8, %r9;
shl.b32 %r11, %r6, 1;
mad.lo.s32 %r12, %r11, %r10, %r6;
add.s32 %r13, %r12, -1;
add.s32 %r14, %r13, %r6;
shl.b32 %r15, %r9, 1;
add.s32 %r16, %r15, 1;
add.s32 %r17, %r15, 4;
shr.u32 %r18, %r15, %r17;
shr.u32 %r19, %r18, 8;
add.s32 %r20, %r19, %r15;
add.s32 %r21, %r15, 5;
shr.u32 %r22, %r16, %r21;
shr.u32 %r23, %r22, 8;
mul.wide.u32 %rd3, %r13, 4;
add.s64 %rd4, %rd2, %rd3;
ld.global.u32 %r24, [%rd4];
shl.b32 %r25, %r20, 2;
mov.u32 %r26, s_data;
add.s32 %r27, %r26, %r25;
st.shared.u32 [%r27], %r24;
mul.wide.u32 %rd5, %r14, 4;
add.s64 %rd6, %rd2, %rd5;
ld.global.u32 %r28, [%rd6];
add.s32 %r29, %r15, %r23;
shl.b32 %r30, %r29, 2;
add.s32 %r31, %r30, %r26;
st.shared.u32 [%r31+4], %r28;
setp.eq.s32	%p1, %r7, 0;
@%p1 bra BB2_5;

shl.b32 %r87, %r7, 1;
mov.u32 %r86, 1;

BB2_2:
shr.u32 %r87, %r87, 1;
bar.sync 0;
setp.ge.u32	%p2, %r9, %r86;
@%p2 bra BB2_4;

mul.lo.s32 %r36, %r9, %r87;
shl.b32 %r37, %r36, 1;
add.s32 %r38, %r37, %r87;
add.s32 %r39, %r38, -1;
add.s32 %r40, %r39, %r87;
add.s32 %r41, %r38, 3;
shr.u32 %r42, %r39, %r41;
shr.u32 %r43, %r42, 8;
add.s32 %r44, %r40, 4;
shr.u32 %r45, %r40, %r44;
shr.u32 %r46, %r45, 8;
add.s32 %r47, %r38, %r43;
shl.b32 %r48, %r47, 2;
add.s32 %r50, %r48, %r26;
ld.shared.u32 %r51, [%r50+-4];
add.s32 %r52, %r87, %r87;
add.s32 %r53, %r52, %r37;
add.s32 %r54, %r53, %r46;
shl.b32 %r55, %r54, 2;
add.s32 %r56, %r55, %r26;
ld.shared.u32 %r57, [%r56+-4];
st.shared.u32 [%r50+-4], %r57;
ld.shared.u32 %r58, [%r56+-4];
add.s32 %r59, %r58, %r51;
st.shared.u32 [%r56+-4], %r59;

BB2_4:
shl.b32 %r86, %r86, 1;
setp.le.u32	%p3, %r86, %r7;
@%p3 bra BB2_2;

BB2_5:
bar.sync 0;
ld.shared.u32 %r70, [%r27];
st.global.u32 [%rd4], %r70;
ld.shared.u32 %r84, [%r31+4];
st.global.u32 [%rd6], %r84;
ret;
}


.visible .entry _Z10uniformAddjPjS_(
.param .u32 _Z10uniformAddjPjS__param_0,
.param .u64 _Z10uniformAddjPjS__param_1,
.param .u64 _Z10uniformAddjPjS__param_2
)
{
.reg .pred %p<4>;
.reg .b32 %r<16>;
.reg .b64 %rd<11>;

	.shared .align 4 .u32 _ZZ10uniformAddjPjS_E3uni;

ld.param.u32 %r5, [_Z10uniformAddjPjS__param_0];
ld.param.u64 %rd3, [_Z10uniformAddjPjS__param_1];
ld.param.u64 %rd2, [_Z10uniformAddjPjS__param_2];
cvta.to.global.u64 %rd1, %rd3;
mov.u32 %r1, %tid.x;
setp.ne.s32	%p1, %r1, 0;
@%p1 bra BB3_2;

mov.u32 %r6, %ctaid.x;
cvta.to.global.u64 %rd4, %rd2;
mul.wide.u32 %rd5, %r6, 4;
add.s64 %rd6, %rd4, %rd5;
ld.global.u32 %r7, [%rd6];
st.shared.u32 [_ZZ10uniformAddjPjS_E3uni], %r7;

BB3_2:
mov.u32 %r2, %ctaid.x;
bar.sync 0;
shl.b32 %r8, %r2, 1;
mov.u32 %r9, %ntid.x;
mad.lo.s32 %r3, %r8, %r9, %r1;
add.s32 %r4, %r3, %r9;
setp.ge.u32	%p2, %r3, %r5;
@%p2 bra BB3_4;

ld.shared.u32 %r10, [_ZZ10uniformAddjPjS_E3uni];
mul.wide.u32 %rd7, %r3, 4;
add.s64 %rd8, %rd1, %rd7;
ld.global.u32 %r11, [%rd8];
add.s32 %r12, %r11, %r10;
st.global.u32 [%rd8], %r12;

BB3_4:
setp.ge.u32	%p3, %r4, %r5;
@%p3 bra BB3_6;

ld.shared.u32 %r13, [_ZZ10uniformAddjPjS_E3uni];
mul.wide.u32 %rd9, %r4, 4;
add.s64 %rd10, %rd1, %rd9;
ld.global.u32 %r14, [%rd10];
add.s32 %r15, %r14, %r13;
st.global.u32 [%rd10], %r15;

BB3_6:
ret;
}




// ===== COMPILED SASS (sm_100) =====

	.target	sm_100

	.elftype	@"ET_EXEC"


//--------------------- .note.nv.tkinfo           --------------------------
	.section	.note.nv.tkinfo,"",@"SHT_NOTE"
	.sectionflags	@"SHF_NOTE_NV_TKINFO"
	.tkinfo
        /*0018*/ 	.word	0x00000002
        /*0030*/ 	.string	""
        /*0030*/ 	.string	"ptxas"
        /*0030*/ 	.string	"Cuda compilation tools, release 13.0, V13.0.88"
        /*0030*/ 	.string	"Build cuda_13.0.r13.0/compiler.36424714_0"
        /*0030*/ 	.string	"-arch sm_100 "



//--------------------- .note.nv.cuinfo           --------------------------
	.section	.note.nv.cuinfo,"",@"SHT_NOTE"
	.sectionflags	@"SHF_NOTE_NV_CUINFO"
        /*0018*/ 	.short	0x0002
        /*001a*/ 	.short	0x0046
        /*001c*/ 	.short	0x0082
	.zero		2


//--------------------- .nv.info                  --------------------------
	.section	.nv.info,"",@"SHT_CUDA_INFO"
	.align	4


	//----- nvinfo : EIATTR_REGCOUNT
	.align		4
        /*0000*/ 	.byte	0x04, 0x2f
        /*0002*/ 	.short	(.L_1 - .L_0)
	.align		4
.L_0:
        /*0004*/ 	.word	index@(_Z14scan_L1_kerneljPjS_)
        /*0008*/ 	.word	0x00000015


	//----- nvinfo : EIATTR_FRAME_SIZE
	.align		4
.L_1:
        /*000c*/ 	.byte	0x04, 0x11
        /*000e*/ 	.short	(.L_3 - .L_2)
	.align		4
.L_2:
        /*0010*/ 	.word	index@(_Z14scan_L1_kerneljPjS_)
        /*0014*/ 	.word	0x00000000


	//----- nvinfo : EIATTR_REGCOUNT
	.align		4
.L_3:
        /*0018*/ 	.byte	0x04, 0x2f
        /*001a*/ 	.short	(.L_5 - .L_4)
	.align		4
.L_4:
        /*001c*/ 	.word	index@(_Z18scan_inter1_kernelPjj)
        /*0020*/ 	.word	0x00000010


	//----- nvinfo : EIATTR_FRAME_SIZE
	.align		4
.L_5:
        /*0024*/ 	.byte	0x04, 0x11
        /*0026*/ 	.short	(.L_7 - .L_6)
	.align		4
.L_6:
        /*0028*/ 	.word	index@(_Z18scan_inter1_kernelPjj)
        /*002c*/ 	.word	0x00000000


	//----- nvinfo : EIATTR_REGCOUNT
	.align		4
.L_7:
        /*0030*/ 	.byte	0x04, 0x2f
        /*0032*/ 	.short	(.L_9 - .L_8)
	.align		4
.L_8:
        /*0034*/ 	.word	index@(_Z18scan_inter2_kernelPjj)
        /*0038*/ 	.word	0x00000010


	//----- nvinfo : EIATTR_FRAME_SIZE
	.align		4
.L_9:
        /*003c*/ 	.byte	0x04, 0x11
        /*003e*/ 	.short	(.L_11 - .L_10)
	.align		4
.L_10:
        /*0040*/ 	.word	index@(_Z18scan_inter2_kernelPjj)
        /*0044*/ 	.word	0x00000000


	//----- nvinfo : EIATTR_REGCOUNT
	.align		4
.L_11:
        /*0048*/ 	.byte	0x04, 0x2f
        /*004a*/ 	.short	(.L_13 - .L_12)
	.align		4
.L_12:
        /*004c*/ 	.word	index@(_Z10uniformAddjPjS_)
        /*0050*/ 	.word	0x0000000c


	//----- nvinfo : EIATTR_FRAME_SIZE
	.align		4
.L_13:
        /*0054*/ 	.byte	0x04, 0x11
        /*0056*/ 	.short	(.L_15 - .L_14)
	.align		4
.L_14:
        /*0058*/ 	.word	index@(_Z10uniformAddjPjS_)
        /*005c*/ 	.word	0x00000000


	//----- nvinfo : EIATTR_MIN_STACK_SIZE
	.align		4
.L_15:
        /*0060*/ 	.byte	0x04, 0x12
        /*0062*/ 	.short	(.L_17 - .L_16)
	.align		4
.L_16:
        /*0064*/ 	.word	index@(_Z10uniformAddjPjS_)
        /*0068*/ 	.word	0x00000000


	//----- nvinfo : EIATTR_MIN_STACK_SIZE
	.align		4
.L_17:
        /*006c*/ 	.byte	0x04, 0x12
        /*006e*/ 	.short	(.L_19 - .L_18)
	.align		4
.L_18:
        /*0070*/ 	.word	index@(_Z18scan_inter2_kernelPjj)
        /*0074*/ 	.word	0x00000000


	//----- nvinfo : EIATTR_MIN_STACK_SIZE
	.align		4
.L_19:
        /*0078*/ 	.byte	0x04, 0x12
        /*007a*/ 	.short	(.L_21 - .L_20)
	.align		4
.L_20:
        /*007c*/ 	.word	index@(_Z18scan_inter1_kernelPjj)
        /*0080*/ 	.word	0x00000000


	//----- nvinfo : EIATTR_MIN_STACK_SIZE
	.align		4
.L_21:
        /*0084*/ 	.byte	0x04, 0x12
        /*0086*/ 	.short	(.L_23 - .L_22)
	.align		4
.L_22:
        /*0088*/ 	.word	index@(_Z14scan_L1_kerneljPjS_)
        /*008c*/ 	.word	0x00000000
.L_23:


//--------------------- .nv.compat                --------------------------
	.section	.nv.compat,"",@"SHT_CUDA_COMPAT_INFO"
	.align	4
        /*0000*/ 	.byte	0x02, 0x09, 0x00, 0x00, 0x02, 0x02, 0x01, 0x00, 0x02, 0x05, 0x05, 0x00, 0x03, 0x07, 0x01, 0x01
        /*0010*/ 	.byte	0x02, 0x03, 0x00, 0x00, 0x02, 0x06, 0x01, 0x00, 0x04, 0x0b, 0x08, 0x00, 0x09, 0x00, 0x00, 0x00
        /*0020*/ 	.byte	0x00, 0x00, 0x00, 0x00


//--------------------- .nv.info._Z10uniformAddjPjS_ --------------------------
	.section	.nv.info._Z10uniformAddjPjS_,"",@"SHT_CUDA_INFO"
	.sectionflags	@""
	.align	4


	//----- nvinfo : EIATTR_CUDA_API_VERSION
	.align		4
        /*0000*/ 	.byte	0x04, 0x37
        /*0002*/ 	.short	(.L_25 - .L_24)
.L_24:
        /*0004*/ 	.word	0x00000082


	//----- nvinfo : EIATTR_KPARAM_INFO
	.align		4
.L_25:
        /*0008*/ 	.byte	0x04, 0x17
        /*000a*/ 	.short	(.L_27 - .L_26)
.L_26:
        /*000c*/ 	.word	0x00000000
        /*0010*/ 	.short	0x0002
        /*0012*/ 	.short	0x0010
        /*0014*/ 	.byte	0x00, 0xf0, 0x21, 0x00


	//----- nvinfo : EIATTR_KPARAM_INFO
	.align		4
.L_27:
        /*0018*/ 	.byte	0x04, 0x17
        /*001a*/ 	.short	(.L_29 - .L_28)
.L_28:
        /*001c*/ 	.word	0x00000000
        /*0020*/ 	.short	0x0001
        /*0022*/ 	.short	0x0008
        /*0024*/ 	.byte	0x00, 0xf0, 0x21, 0x00


	//----- nvinfo : EIATTR_KPARAM_INFO
	.align		4
.L_29:
        /*0028*/ 	.byte	0x04, 0x17
        /*002a*/ 	.short	(.L_31 - .L_30)
.L_30:
        /*002c*/ 	.word	0x00000000
        /*0030*/ 	.short	0x0000
        /*0032*/ 	.short	0x0000
        /*0034*/ 	.byte	0x00, 0xf0, 0x11, 0x00


	//----- nvinfo : EIATTR_SPARSE_MMA_MASK
	.align		4
.L_31:
        /*0038*/ 	.byte	0x03, 0x50
        /*003a*/ 	.short	0x0000


	//----- nvinfo : EIATTR_MAXREG_COUNT
	.align		4
        /*003c*/ 	.byte	0x03, 0x1b
        /*003e*/ 	.short	0x00ff


	//----- nvinfo : EIATTR_NUM_BARRIERS
	.align		4
        /*0040*/ 	.byte	0x02, 0x4c
        /*0042*/ 	.byte	0x01
	.zero		1


	//----- nvinfo : EIATTR_MERCURY_ISA_VERSION
	.align		4
        /*0044*/ 	.byte	0x03, 0x5f
        /*0046*/ 	.short	0x0101


	//----- nvinfo : EIATTR_VRC_CTA_INIT_COUNT
	.align		4
        /*0048*/ 	.byte	0x02, 0x4a
	.zero		1
	.zero		1


	//----- nvinfo : EIATTR_EXIT_INSTR_OFFSETS
	.align		4
        /*004c*/ 	.byte	0x04, 0x1c
        /*004e*/ 	.short	(.L_33 - .L_32)


	//   ....[0]....
.L_32:
        /*0050*/ 	.word	0x00000200


	//   ....[1]....
        /*0054*/ 	.word	0x000002a0


	//----- nvinfo : EIATTR_CRS_STACK_SIZE
	.align		4
.L_33:
        /*0058*/ 	.byte	0x04, 0x1e
        /*005a*/ 	.short	(.L_35 - .L_34)
.L_34:
        /*005c*/ 	.word	0x00000000


	//----- nvinfo : EIATTR_CBANK_PARAM_SIZE
	.align		4
.L_35:
        /*0060*/ 	.byte	0x03, 0x19
        /*0062*/ 	.short	0x0018


	//----- nvinfo : EIATTR_PARAM_CBANK
	.align		4
        /*0064*/ 	.byte	0x04, 0x0a
        /*0066*/ 	.short	(.L_37 - .L_36)
	.align		4
.L_36:
        /*0068*/ 	.word	index@(.nv.constant0._Z10uniformAddjPjS_)
        /*006c*/ 	.short	0x0380
        /*006e*/ 	.short	0x0018


	//----- nvinfo : EIATTR_SW_WAR
	.align		4
.L_37:
        /*0070*/ 	.byte	0x04, 0x36
        /*0072*/ 	.short	(.L_39 - .L_38)
.L_38:
        /*0074*/ 	.word	0x00000008
.L_39:


//--------------------- .nv.info._Z18scan_inter2_kernelPjj --------------------------
	.section	.nv.info._Z18scan_inter2_kernelPjj,"",@"SHT_CUDA_INFO"
	.sectionflags	@""
	.align	4


	//----- nvinfo : EIATTR_CUDA_API_VERSION
	.align		4
        /*0000*/ 	.byte	0x04, 0x37
        /*0002*/ 	.short	(.L_41 - .L_40)
.L_40:
        /*0004*/ 	.word	0x00000082


	//----- nvinfo : EIATTR_KPARAM_INFO
	.align		4
.L_41:
        /*0008*/ 	.byte	0x04, 0x17
        /*000a*/ 	.short	(.L_43 - .L_42)
.L_42:
        /*000c*/ 	.word	0x00000000
        /*0010*/ 	.short	0x0001
        /*0012*/ 	.short	0x0008
        /*0014*/ 	.byte	0x00, 0xf0, 0x11, 0x00


	//----- nvinfo : EIATTR_KPARAM_INFO
	.align		4
.L_43:
        /*0018*/ 	.byte	0x04, 0x17
        /*001a*/ 	.short	(.L_45 - .L_44)
.L_44:
        /*001c*/ 	.word	0x00000000
        /*0020*/ 	.short	0x0000
        /*0022*/ 	.short	0x0000
        /*0024*/ 	.byte	0x00, 0xf0, 0x21, 0x00


	//----- nvinfo : EIATTR_SPARSE_MMA_MASK
	.align		4
.L_45:
        /*0028*/ 	.byte	0x03, 0x50
        /*002a*/ 	.short	0x0000


	//----- nvinfo : EIATTR_MAXREG_COUNT
	.align		4
        /*002c*/ 	.byte	0x03, 0x1b
        /*002e*/ 	.short	0x00ff


	//----- nvinfo : EIATTR_NUM_BARRIERS
	.align		4
        /*0030*/ 	.byte	0x02, 0x4c
        /*0032*/ 	.byte	0x01
	.zero		1


	//----- nvinfo : EIATTR_MERCURY_ISA_VERSION
	.align		4
        /*0034*/ 	.byte	0x03, 0x5f
        /*0036*/ 	.short	0x0101


	//----- nvinfo : EIATTR_VRC_CTA_INIT_COUNT
	.align		4
        /*0038*/ 	.byte	0x02, 0x4a
	.zero		1
	.zero		1


	//----- nvinfo : EIATTR_EXIT_INSTR_OFFSETS
	.align		4
        /*003c*/ 	.byte	0x04, 0x1c
        /*003e*/ 	.short	(.L_47 - .L_46)


	//   ....[0]....
.L_46:
        /*0040*/ 	.word	0x00000450


	//----- nvinfo : EIATTR_CRS_STACK_SIZE
	.align		4
.L_47:
        /*0044*/ 	.byte	0x04, 0x1e
        /*0046*/ 	.short	(.L_49 - .L_48)
.L_48:
        /*0048*/ 	.word	0x00000000


	//----- nvinfo : EIATTR_CBANK_PARAM_SIZE
	.align		4
.L_49:
        /*004c*/ 	.byte	0x03, 0x19
        /*004e*/ 	.short	0x000c


	//----- nvinfo : EIATTR_PARAM_CBANK
	.align		4
        /*0050*/ 	.byte	0x04, 0x0a
        /*0052*/ 	.short	(.L_51 - .L_50)
	.align		4
.L_50:
        /*0054*/ 	.word	index@(.nv.constant0._Z18scan_inter2_kernelPjj)
        /*0058*/ 	.short	0x0380
        /*005a*/ 	.short	0x000c


	//----- nvinfo : EIATTR_SW_WAR
	.align		4
.L_51:
        /*005c*/ 	.byte	0x04, 0x36
        /*005e*/ 	.short	(.L_53 - .L_52)
.L_52:
        /*0060*/ 	.word	0x00000008
.L_53:


//--------------------- .nv.info._Z18scan_inter1_kernelPjj --------------------------
	.section	.nv.info._Z18scan_inter1_kernelPjj,"",@"SHT_CUDA_INFO"
	.sectionflags	@""
	.align	4


	//----- nvinfo : EIATTR_CUDA_API_VERSION
	.align		4
        /*0000*/ 	.byte	0x04, 0x37
        /*0002*/ 	.short	(.L_55 - .L_54)
.L_54:
        /*0004*/ 	.word	0x00000082


	//----- nvinfo : EIATTR_KPARAM_INFO
	.align		4
.L_55:
        /*0008*/ 	.byte	0x04, 0x17
        /*000a*/ 	.short	(.L_57 - .L_56)
.L_56:
        /*000c*/ 	.word	0x00000000
        /*0010*/ 	.short	0x0001
        /*0012*/ 	.short	0x0008
        /*0014*/ 	.byte	0x00, 0xf0, 0x11, 0x00


	//----- nvinfo : EIATTR_KPARAM_INFO
	.align		4
.L_57:
        /*0018*/ 	.byte	0x04, 0x17
        /*001a*/ 	.short	(.L_59 - .L_58)
.L_58:
        /*001c*/ 	.word	0x00000000
        /*0020*/ 	.short	0x0000
        /*0022*/ 	.short	0x0000
        /*0024*/ 	.byte	0x00, 0xf0, 0x21, 0x00


	//----- nvinfo : EIATTR_SPARSE_MMA_MASK
	.align		4
.L_59:
        /*0028*/ 	.byte	0x03, 0x50
        /*002a*/ 	.short	0x0000


	//----- nvinfo : EIATTR_MAXREG_COUNT
	.align		4
        /*002c*/ 	.byte	0x03, 0x1b
        /*002e*/ 	.short	0x00ff


	//----- nvinfo : EIATTR_NUM_BARRIERS
	.align		4
        /*0030*/ 	.byte	0x02, 0x4c
        /*0032*/ 	.byte	0x01
	.zero		1


	//----- nvinfo : EIATTR_MERCURY_ISA_VERSION
	.align		4
        /*0034*/ 	.byte	0x03, 0x5f
        /*0036*/ 	.short	0x0101


	//----- nvinfo : EIATTR_VRC_CTA_INIT_COUNT
	.align		4
        /*0038*/ 	.byte	0x02, 0x4a
	.zero		1
	.zero		1


	//----- nvinfo : EIATTR_EXIT_INSTR_OFFSETS
	.align		4
        /*003c*/ 	.byte	0x04, 0x1c
        /*003e*/ 	.short	(.L_61 - .L_60)


	//   ....[0]....
.L_60:
        /*0040*/ 	.word	0x00000430


	//----- nvinfo : EIATTR_CRS_STACK_SIZE
	.align		4
.L_61:
        /*0044*/ 	.byte	0x04, 0x1e
        /*0046*/ 	.short	(.L_63 - .L_62)
.L_62:
        /*0048*/ 	.word	0x00000000


	//----- nvinfo : EIATTR_CBANK_PARAM_SIZE
	.align		4
.L_63:
        /*004c*/ 	.byte	0x03, 0x19
        /*004e*/ 	.short	0x000c


	//----- nvinfo : EIATTR_PARAM_CBANK
	.align		4
        /*0050*/ 	.byte	0x04, 0x0a
        /*0052*/ 	.short	(.L_65 - .L_64)
	.align		4
.L_64:
        /*0054*/ 	.word	index@(.nv.constant0._Z18scan_inter1_kernelPjj)
        /*0058*/ 	.short	0x0380
        /*005a*/ 	.short	0x000c


	//----- nvinfo : EIATTR_SW_WAR
	.align		4
.L_65:
        /*005c*/ 	.byte	0x04, 0x36
        /*005e*/ 	.short	(.L_67 - .L_66)
.L_66:
        /*0060*/ 	.word	0x00000008
.L_67:


//--------------------- .nv.info._Z14scan_L1_kerneljPjS_ --------------------------
	.section	.nv.info._Z14scan_L1_kerneljPjS_,"",@"SHT_CUDA_INFO"
	.sectionflags	@""
	.align	4


	//----- nvinfo : EIATTR_CUDA_API_VERSION
	.align		4
        /*0000*/ 	.byte	0x04, 0x37
        /*0002*/ 	.short	(.L_69 - .L_68)
.L_68:
        /*0004*/ 	.word	0x00000082


	//----- nvinfo : EIATTR_KPARAM_INFO
	.align		4
.L_69:
        /*0008*/ 	.byte	0x04, 0x17
        /*000a*/ 	.short	(.L_71 - .L_70)
.L_70:
        /*000c*/ 	.word	0x00000000
        /*0010*/ 	.short	0x0002
        /*0012*/ 	.short	0x0010
        /*0014*/ 	.byte	0x00, 0xf0, 0x21, 0x00


	//----- nvinfo : EIATTR_KPARAM_INFO
	.align		4
.L_71:
        /*0018*/ 	.byte	0x04, 0x17
        /*001a*/ 	.short	(.L_73 - .L_72)
.L_72:
        /*001c*/ 	.word	0x00000000
        /*0020*/ 	.short	0x0001
        /*0022*/ 	.short	0x0008
        /*0024*/ 	.byte	0x00, 0xf0, 0x21, 0x00


	//----- nvinfo : EIATTR_KPARAM_INFO
	.align		4
.L_73:
        /*0028*/ 	.byte	0x04, 0x17
        /*002a*/ 	.short	(.L_75 - .L_74)
.L_74:
        /*002c*/ 	.word	0x00000000
        /*0030*/ 	.short	0x0000
        /*0032*/ 	.short	0x0000
        /*0034*/ 	.byte	0x00, 0xf0, 0x11, 0x00


	//----- nvinfo : EIATTR_SPARSE_MMA_MASK
	.align		4
.L_75:
        /*0038*/ 	.byte	0x03, 0x50
        /*003a*/ 	.short	0x0000


	//----- nvinfo : EIATTR_MAXREG_COUNT
	.align		4
        /*003c*/ 	.byte	0x03, 0x1b
        /*003e*/ 	.short	0x00ff


	//----- nvinfo : EIATTR_NUM_BARRIERS
	.align		4
        /*0040*/ 	.byte	0x02, 0x4c
        /*0042*/ 	.byte	0x01
	.zero		1


	//----- nvinfo : EIATTR_MERCURY_ISA_VERSION
	.align		4
        /*0044*/ 	.byte	0x03, 0x5f
        /*0046*/ 	.short	0x0101


	//----- nvinfo : EIATTR_VRC_CTA_INIT_COUNT
	.align		4
        /*0048*/ 	.byte	0x02, 0x4a
	.zero		1
	.zero		1


	//----- nvinfo : EIATTR_EXIT_INSTR_OFFSETS
	.align		4
        /*004c*/ 	.byte	0x04, 0x1c
        /*004e*/ 	.short	(.L_77 - .L_76)


	//   ....[0]....
.L_76:
        /*0050*/ 	.word	0x00000730


	//   ....[1]....
        /*0054*/ 	.word	0x00000760


	//----- nvinfo : EIATTR_CRS_STACK_SIZE
	.align		4
.L_77:
        /*0058*/ 	.byte	0x04, 0x1e
        /*005a*/ 	.short	(.L_79 - .L_78)
.L_78:
        /*005c*/ 	.word	0x00000000


	//----- nvinfo : EIATTR_CBANK_PARAM_SIZE
	.align		4
.L_79:
        /*0060*/ 	.byte	0x03, 0x19
        /*0062*/ 	.short	0x0018


	//----- nvinfo : EIATTR_PARAM_CBANK
	.align		4
        /*0064*/ 	.byte	0x04, 0x0a
        /*0066*/ 	.short	(.L_81 - .L_80)
	.align		4
.L_80:
        /*0068*/ 	.word	index@(.nv.constant0._Z14scan_L1_kerneljPjS_)
        /*006c*/ 	.short	0x0380
        /*006e*/ 	.short	0x0018


	//----- nvinfo : EIATTR_SW_WAR
	.align		4
.L_81:
        /*0070*/ 	.byte	0x04, 0x36
        /*0072*/ 	.short	(.L_83 - .L_82)
.L_82:
        /*0074*/ 	.word	0x00000008
.L_83:


//--------------------- .nv.callgraph             --------------------------
	.section	.nv.callgraph,"",@"SHT_CUDA_CALLGRAPH"
	.align	4
	.sectionentsize	8
	.align		4
        /*0000*/ 	.word	0x00000000
	.align		4
        /*0004*/ 	.word	0xffffffff
	.align		4
        /*0008*/ 	.word	0x00000000
	.align		4
        /*000c*/ 	.word	0xfffffffe
	.align		4
        /*0010*/ 	.word	0x00000000
	.align		4
        /*0014*/ 	.word	0xfffffffd
	.align		4
        /*0018*/ 	.word	0x00000000
	.align		4
        /*001c*/ 	.word	0xfffffffc


//--------------------- .text._Z10uniformAddjPjS_ --------------------------
	.section	.text._Z10uniformAddjPjS_,"ax",@progbits
	.align	128
        .global         _Z10uniformAddjPjS_
        .type           _Z10uniformAddjPjS_,@function
        .size           _Z10uniformAddjPjS_,(.L_x_24 - _Z10uniformAddjPjS_)
        .other          _Z10uniformAddjPjS_,@"STO_CUDA_ENTRY STV_DEFAULT"
_Z10uniformAddjPjS_:
.text._Z10uniformAddjPjS_:
[----:B------:R-:W-:Y:S01]  /*0000*/  LDC R1, c[0x0][0x37c] ;  /* 0x0000df00ff017b82 */ /* 0x000fe20000000800 */
[----:B------:R-:W0:Y:S01]  /*0010*/  S2R R7, SR_TID.X ;  /* 0x0000000000077919 */ /* 0x000e220000002100 */
[----:B------:R-:W1:Y:S01]  /*0020*/  LDCU.64 UR6, c[0x0][0x358] ;  /* 0x00006b00ff0677ac */ /* 0x000e620008000a00 */
[----:B------:R-:W2:Y:S01]  /*0030*/  S2R R9, SR_CTAID.X ;  /* 0x0000000000097919 */ /* 0x000ea20000002500 */
[----:B------:R-:W3:Y:S01]  /*0040*/  LDCU UR4, c[0x0][0x360] ;  /* 0x00006c00ff0477ac */ /* 0x000ee20008000800 */
[----:B------:R-:W4:Y:S01]  /*0050*/  LDCU UR8, c[0x0][0x380] ;  /* 0x00007000ff0877ac */ /* 0x000f220008000800 */
[----:B0-----:R-:W-:-:S13]  /*0060*/  ISETP.NE.AND P0, PT, R7, RZ, PT ;  /* 0x000000ff0700720c */ /* 0x001fda0003f05270 */
[----:B------:R-:W2:Y:S02]  /*0070*/  @!P0 LDC.64 R2, c[0x0][0x390] ;  /* 0x0000e400ff028b82 */ /* 0x000ea40000000a00 */
[----:B--2---:R-:W-:-:S06]  /*0080*/  @!P0 IMAD.WIDE.U32 R2, R9, 0x4, R2 ;  /* 0x0000000409028825 */ /* 0x004fcc00078e0002 */
[----:B-1----:R-:W2:Y:S01]  /*0090*/  @!P0 LDG.E R2, desc[UR6][R2.64] ;  /* 0x0000000602028981 */ /* 0x002ea2000c1e1900 */
[----:B------:R-:W-:Y:S01]  /*00a0*/  IMAD.SHL.U32 R0, R9, 0x2, RZ ;  /* 0x0000000209007824 */ /* 0x000fe200078e00ff */
[----:B------:R-:W-:Y:S01]  /*00b0*/  BSSY.RECONVERGENT B0, `(.L_x_0) ;  /* 0x0000014000007945 */ /* 0x000fe20003800200 */
[----:B------:R-:W0:Y:S02]  /*00c0*/  @!P0 S2R R5, SR_CgaCtaId ;  /* 0x0000000000058919 */ /* 0x000e240000008800 */
[----:B---3--:R-:W-:Y:S01]  /*00d0*/  IMAD R7, R0, UR4, R7 ;  /* 0x0000000400077c24 */ /* 0x008fe2000f8e0207 */
[----:B------:R-:W-:-:S03]  /*00e0*/  @!P0 MOV R0, 0x400 ;  /* 0x0000040000008802 */ /* 0x000fc60000000f00 */
[C---:B------:R-:W-:Y:S01]  /*00f0*/  VIADD R9, R7.reuse, UR4 ;  /* 0x0000000407097c36 */ /* 0x040fe20008000000 */
[----:B----4-:R-:W-:-:S04]  /*0100*/  ISETP.GE.U32.AND P1, PT, R7, UR8, PT ;  /* 0x0000000807007c0c */ /* 0x010fc8000bf26070 */
[----:B------:R-:W-:Y:S02]  /*0110*/  ISETP.GE.U32.AND P2, PT, R9, UR8, PT ;  /* 0x0000000809007c0c */ /* 0x000fe4000bf46070 */
[----:B0-----:R-:W-:-:S05]  /*0120*/  @!P0 LEA R5, R5, R0, 0x18 ;  /* 0x0000000005058211 */ /* 0x001fca00078ec0ff */
[----:B--2---:R0:W-:Y:S01]  /*0130*/  @!P0 STS [R5], R2 ;  /* 0x0000000205008388 */ /* 0x0041e20000000800 */
[----:B------:R-:W-:Y:S06]  /*0140*/  BAR.SYNC.DEFER_BLOCKING 0x0 ;  /* 0x0000000000007b1d */ /* 0x000fec0000010000 */
[----:B------:R-:W-:Y:S05]  /*0150*/  @P1 BRA `(.L_x_1) ;  /* 0x0000000000241947 */ /* 0x000fea0003800000 */
[----:B0-----:R-:W0:Y:S02]  /*0160*/  LDC.64 R2, c[0x0][0x388] ;  /* 0x0000e200ff027b82 */ /* 0x001e240000000a00 */
[----:B0-----:R-:W-:-:S05]  /*0170*/  IMAD.WIDE.U32 R2, R7, 0x4, R2 ;  /* 0x0000000407027825 */ /* 0x001fca00078e0002 */
[----:B------:R-:W2:Y:S01]  /*0180*/  LDG.E R5, desc[UR6][R2.64] ;  /* 0x0000000602057981 */ /* 0x000ea2000c1e1900 */
[----:B------:R-:W0:Y:S01]  /*0190*/  S2UR UR5, SR_CgaCtaId ;  /* 0x00000000000579c3 */ /* 0x000e220000008800 */
[----:B------:R-:W-:Y:S02]  /*01a0*/  UMOV UR4, 0x400 ;  /* 0x0000040000047882 */ /* 0x000fe40000000000 */
[----:B0-----:R-:W-:-:S09]  /*01b0*/  ULEA UR4, UR5, UR4, 0x18 ;  /* 0x0000000405047291 */ /* 0x001fd2000f8ec0ff */
[----:B------:R-:W2:Y:S02]  /*01c0*/  LDS R0, [UR4] ;  /* 0x00000004ff007984 */ /* 0x000ea40008000800 */
[----:B--2---:R-:W-:-:S05]  /*01d0*/  IADD3 R5, PT, PT, R0, R5, RZ ;  /* 0x0000000500057210 */ /* 0x004fca0007ffe0ff */
[----:B------:R1:W-:Y:S02]  /*01e0*/  STG.E desc[UR6][R2.64], R5 ;  /* 0x0000000502007986 */ /* 0x0003e4000c101906 */
.L_x_1:
[----:B------:R-:W-:Y:S05]  /*01f0*/  BSYNC.RECONVERGENT B0 ;  /* 0x0000000000007941 */ /* 0x000fea0003800200 */
.L_x_0:
[----:B------:R-:W-:Y:S05]  /*0200*/  @P2 EXIT ;  /* 0x000000000000294d */ /* 0x000fea0003800000 */
[----:B01----:R-:W0:Y:S02]  /*0210*/  LDC.64 R2, c[0x0][0x388] ;  /* 0x0000e200ff027b82 */ /* 0x003e240000000a00 */
[----:B0-----:R-:W-:-:S05]  /*0220*/  IMAD.WIDE.U32 R2, R9, 0x4, R2 ;  /* 0x0000000409027825 */ /* 0x001fca00078e0002 */
[----:B------:R-:W2:Y:S01]  /*0230*/  LDG.E R0, desc[UR6][R2.64] ;  /* 0x0000000602007981 */ /* 0x000ea2000c1e1900 */
[----:B------:R-:W0:Y:S01]  /*0240*/  S2UR UR5, SR_CgaCtaId ;  /* 0x00000000000579c3 */ /* 0x000e220000008800 */
[----:B------:R-:W-:Y:S02]  /*0250*/  UMOV UR4, 0x400 ;  /* 0x0000040000047882 */ /* 0x000fe40000000000 */
[----:B0-----:R-:W-:-:S09]  /*0260*/  ULEA UR4, UR5, UR4, 0x18 ;  /* 0x0000000405047291 */ /* 0x001fd2000f8ec0ff */
[----:B------:R-:W2:Y:S02]  /*0270*/  LDS R5, [UR4] ;  /* 0x00000004ff057984 */ /* 0x000ea40008000800 */
[----:B--2---:R-:W-:-:S05]  /*0280*/  IADD3 R5, PT, PT, R5, R0, RZ ;  /* 0x0000000005057210 */ /* 0x004fca0007ffe0ff */
[----:B------:R-:W-:Y:S01]  /*0290*/  STG.E desc[UR6][R2.64], R5 ;  /* 0x0000000502007986 */ /* 0x000fe2000c101906 */
[----:B------:R-:W-:Y:S05]  /*02a0*/  EXIT ;  /* 0x000000000000794d */ /* 0x000fea0003800000 */
.L_x_2:
[----:B------:R-:W-:-:S00]  /*02b0*/  BRA `(.L_x_2) ;  /* 0xfffffffc00fc7947 */ /* 0x000fc0000383ffff */
[----:B------:R-:W-:-:S00]  /*02c0*/  NOP ;  /* 0x0000000000007918 */ /* 0x000fc00000000000 */
        /* <DEDUP_REMOVED lines=11> */
.L_x_24:


//--------------------- .text._Z18scan_inter2_kernelPjj --------------------------
	.section	.text._Z18scan_inter2_kernelPjj,"ax",@progbits
	.align	128
        .global         _Z18scan_inter2_kernelPjj
        .type           _Z18scan_inter2_kernelPjj,@function
        .size           _Z18scan_inter2_kernelPjj,(.L_x_25 - _Z18scan_inter2_kernelPjj)
        .other          _Z18scan_inter2_kernelPjj,@"STO_CUDA_ENTRY STV_DEFAULT"
_Z18scan_inter2_kernelPjj:
.text._Z18scan_inter2_kernelPjj:
[----:B------:R-:W-:Y:S01]  /*0000*/  LDC R1, c[0x0][0x37c] ;  /* 0x0000df00ff017b82 */ /* 0x000fe20000000800 */
[----:B------:R-:W0:Y:S07]  /*0010*/  S2R R7, SR_CTAID.X ;  /* 0x0000000000077919 */ /* 0x000e2e0000002500 */
[----:B------:R-:W1:Y:S01]  /*0020*/  LDC R6, c[0x0][0x388] ;  /* 0x0000e200ff067b82 */ /* 0x000e620000000800 */
[----:B------:R-:W0:Y:S01]  /*0030*/  LDCU UR10, c[0x0][0x360] ;  /* 0x00006c00ff0a77ac */ /* 0x000e220008000800 */
[----:B------:R-:W0:Y:S01]  /*0040*/  S2R R0, SR_TID.X ;  /* 0x0000000000007919 */ /* 0x000e220000002100 */
[----:B------:R-:W2:Y:S05]  /*0050*/  LDCU.64 UR8, c[0x0][0x358] ;  /* 0x00006b00ff0877ac */ /* 0x000eaa0008000a00 */
[----:B------:R-:W3:Y:S01]  /*0060*/  LDC.64 R4, c[0x0][0x380] ;  /* 0x0000e000ff047b82 */ /* 0x000ee20000000a00 */
[----:B-1----:R-:W-:-:S02]  /*0070*/  IMAD.SHL.U32 R3, R6, 0x2, RZ ;  /* 0x0000000206037824 */ /* 0x002fc400078e00ff */
[----:B0-----:R-:W-:-:S04]  /*0080*/  IMAD R2, R7, UR10, R0 ;  /* 0x0000000a07027c24 */ /* 0x001fc8000f8e0200 */
[----:B------:R-:W-:-:S04]  /*0090*/  IMAD R2, R2, R3, R6 ;  /* 0x0000000302027224 */ /* 0x000fc800078e0206 */
[----:B------:R-:W-:-:S04]  /*00a0*/  VIADD R3, R2, 0xffffffff ;  /* 0xffffffff02037836 */ /* 0x000fc80000000000 */
[C---:B------:R-:W-:Y:S02]  /*00b0*/  IMAD.IADD R7, R3.reuse, 0x1, R6 ;  /* 0x0000000103077824 */ /* 0x040fe400078e0206 */
[----:B---3--:R-:W-:-:S04]  /*00c0*/  IMAD.WIDE.U32 R2, R3, 0x4, R4 ;  /* 0x0000000403027825 */ /* 0x008fc800078e0004 */
[----:B------:R-:W-:Y:S01]  /*00d0*/  IMAD.WIDE.U32 R4, R7, 0x4, R4 ;  /* 0x0000000407047825 */ /* 0x000fe200078e0004 */
[----:B--2---:R-:W2:Y:S04]  /*00e0*/  LDG.E R10, desc[UR8][R2.64] ;  /* 0x00000008020a7981 */ /* 0x004ea8000c1e1900 */
[----:B------:R-:W3:Y:S01]  /*00f0*/  LDG.E R11, desc[UR8][R4.64] ;  /* 0x00000008040b7981 */ /* 0x000ee2000c1e1900 */
[----:B------:R-:W0:Y:S01]  /*0100*/  S2UR UR5, SR_CgaCtaId ;  /* 0x00000000000579c3 */ /* 0x000e220000008800 */
[----:B------:R-:W-:Y:S01]  /*0110*/  IMAD.SHL.U32 R6, R0, 0x2, RZ ;  /* 0x0000000200067824 */ /* 0x000fe200078e00ff */
[----:B------:R-:W-:Y:S01]  /*0120*/  UMOV UR4, 0x400 ;  /* 0x0000040000047882 */ /* 0x000fe20000000000 */
[----:B------:R-:W-:Y:S02]  /*0130*/  UISETP.NE.AND UP0, UPT, UR10, URZ, UPT ;  /* 0x000000ff0a00728c */ /* 0x000fe4000bf05270 */
[C---:B------:R-:W-:Y:S01]  /*0140*/  VIADD R9, R6.reuse, 0x4 ;  /* 0x0000000406097836 */ /* 0x040fe20000000000 */
[C---:B------:R-:W-:Y:S01]  /*0150*/  IADD3 R8, PT, PT, R6.reuse, 0x5, RZ ;  /* 0x0000000506087810 */ /* 0x040fe20007ffe0ff */
[----:B------:R-:W-:-:S03]  /*0160*/  VIADD R7, R6, 0x1 ;  /* 0x0000000106077836 */ /* 0x000fc60000000000 */
[----:B------:R-:W-:Y:S02]  /*0170*/  SHF.R.U32.HI R9, RZ, R9, R6 ;  /* 0x00000009ff097219 */ /* 0x000fe40000011606 */
[----:B------:R-:W-:Y:S02]  /*0180*/  SHF.R.U32.HI R7, RZ, R8, R7 ;  /* 0x00000008ff077219 */ /* 0x000fe40000011607 */
[-C--:B------:R-:W-:Y:S02]  /*0190*/  LEA.HI R9, R9, R6.reuse, RZ, 0x18 ;  /* 0x0000000609097211 */ /* 0x080fe400078fc0ff */
[----:B------:R-:W-:Y:S01]  /*01a0*/  LEA.HI R7, R7, R6, RZ, 0x18 ;  /* 0x0000000607077211 */ /* 0x000fe200078fc0ff */
[----:B0-----:R-:W-:-:S06]  /*01b0*/  ULEA UR4, UR5, UR4, 0x18 ;  /* 0x0000000405047291 */ /* 0x001fcc000f8ec0ff */
[----:B------:R-:W-:Y:S02]  /*01c0*/  LEA R9, R9, UR4, 0x2 ;  /* 0x0000000409097c11 */ /* 0x000fe4000f8e10ff */
[----:B------:R-:W-:-:S03]  /*01d0*/  LEA R6, R7, UR4, 0x2 ;  /* 0x0000000407067c11 */ /* 0x000fc6000f8e10ff */
[----:B--2---:R0:W-:Y:S04]  /*01e0*/  STS [R9], R10 ;  /* 0x0000000a09007388 */ /* 0x0041e80000000800 */
[----:B---3--:R0:W-:Y:S01]  /*01f0*/  STS [R6+0x4], R11 ;  /* 0x0000040b06007388 */ /* 0x0081e20000000800 */
[----:B------:R-:W-:Y:S05]  /*0200*/  BRA.U !UP0, `(.L_x_3) ;  /* 0x00000001087c7547 */ /* 0x000fea000b800000 */
[----:B------:R-:W-:Y:S01]  /*0210*/  USHF.L.U32 UR5, UR10, 0x1, URZ ;  /* 0x000000010a057899 */ /* 0x000fe200080006ff */
[----:B------:R-:W-:-:S11]  /*0220*/  UMOV UR6, 0x1 ;  /* 0x0000000100067882 */ /* 0x000fd60000000000 */
.L_x_6:
[----:B------:R-:W-:Y:S01]  /*0230*/  BAR.SYNC.DEFER_BLOCKING 0x0 ;  /* 0x0000000000007b1d */ /* 0x000fe20000010000 */
[----:B------:R-:W-:Y:S01]  /*0240*/  ISETP.GE.U32.AND P0, PT, R0, UR6, PT ;  /* 0x0000000600007c0c */ /* 0x000fe2000bf06070 */
[----:B------:R-:W-:Y:S02]  /*0250*/  USHF.L.U32 UR6, UR6, 0x1, URZ ;  /* 0x0000000106067899 */ /* 0x000fe400080006ff */
[----:B------:R-:W-:Y:S02]  /*0260*/  USHF.R.U32.HI UR5, URZ, 0x1, UR5 ;  /* 0x00000001ff057899 */ /* 0x000fe40008011605 */
[----:B------:R-:W-:Y:S08]  /*0270*/  BSSY.RECONVERGENT B0, `(.L_x_4) ;  /* 0x0000016000007945 */ /* 0x000ff00003800200 */
[----:B-1----:R-:W-:Y:S05]  /*0280*/  @P0 BRA `(.L_x_5) ;  /* 0x0000000000500947 */ /* 0x002fea0003800000 */
[----:B------:R-:W-:Y:S01]  /*0290*/  IMAD R7, R0, UR5, RZ ;  /* 0x0000000500077c24 */ /* 0x000fe2000f8e02ff */
[----:B------:R-:W-:-:S04]  /*02a0*/  UIADD3 UR7, UPT, UPT, UR5, UR5, URZ ;  /* 0x0000000505077290 */ /* 0x000fc8000fffe0ff */
[C---:B------:R-:W-:Y:S02]  /*02b0*/  LEA R8, R7.reuse, UR5, 0x1 ;  /* 0x0000000507087c11 */ /* 0x040fe4000f8e08ff */
[----:B------:R-:W-:-:S03]  /*02c0*/  LEA R7, R7, UR7, 0x1 ;  /* 0x0000000707077c11 */ /* 0x000fc6000f8e08ff */
[----:B0-----:R-:W-:-:S04]  /*02d0*/  VIADD R10, R8, 0xffffffff ;  /* 0xffffffff080a7836 */ /* 0x001fc80000000000 */
[----:B------:R-:W-:-:S04]  /*02e0*/  VIADD R11, R10, UR5 ;  /* 0x000000050a0b7c36 */ /* 0x000fc80008000000 */
[----:B------:R-:W-:-:S05]  /*02f0*/  VIADD R12, R11, 0x4 ;  /* 0x000000040b0c7836 */ /* 0x000fca0000000000 */
[----:B------:R-:W-:-:S04]  /*0300*/  SHF.R.U32.HI R12, RZ, R12, R11 ;  /* 0x0000000cff0c7219 */ /* 0x000fc8000001160b */
[----:B------:R-:W-:-:S04]  /*0310*/  LEA.HI R7, R12, R7, RZ, 0x18 ;  /* 0x000000070c077211 */ /* 0x000fc800078fc0ff */
[----:B------:R-:W-:Y:S02]  /*0320*/  LEA R11, R7, UR4, 0x2 ;  /* 0x00000004070b7c11 */ /* 0x000fe4000f8e10ff */
[----:B------:R-:W-:-:S03]  /*0330*/  IADD3 R7, PT, PT, R8, 0x3, RZ ;  /* 0x0000000308077810 */ /* 0x000fc60007ffe0ff */
[----:B------:R-:W0:Y:S01]  /*0340*/  LDS R12, [R11+-0x4] ;  /* 0xfffffc000b0c7984 */ /* 0x000e220000000800 */
[----:B------:R-:W-:-:S04]  /*0350*/  SHF.R.U32.HI R7, RZ, R7, R10 ;  /* 0x00000007ff077219 */ /* 0x000fc8000001160a */
[----:B------:R-:W-:-:S04]  /*0360*/  LEA.HI R7, R7, R8, RZ, 0x18 ;  /* 0x0000000807077211 */ /* 0x000fc800078fc0ff */
[----:B------:R-:W-:-:S05]  /*0370*/  LEA R7, R7, UR4, 0x2 ;  /* 0x0000000407077c11 */ /* 0x000fca000f8e10ff */
[----:B------:R-:W-:Y:S04]  /*0380*/  LDS R8, [R7+-0x4] ;  /* 0xfffffc0007087984 */ /* 0x000fe80000000800 */
[----:B0-----:R-:W-:Y:S04]  /*0390*/  STS [R7+-0x4], R12 ;  /* 0xfffffc0c07007388 */ /* 0x001fe80000000800 */
[----:B------:R-:W0:Y:S02]  /*03a0*/  LDS R13, [R11+-0x4] ;  /* 0xfffffc000b0d7984 */ /* 0x000e240000000800 */
[----:B0-----:R-:W-:-:S05]  /*03b0*/  IMAD.IADD R8, R8, 0x1, R13 ;  /* 0x0000000108087824 */ /* 0x001fca00078e020d */
[----:B------:R1:W-:Y:S02]  /*03c0*/  STS [R11+-0x4], R8 ;  /* 0xfffffc080b007388 */ /* 0x0003e40000000800 */
.L_x_5:
[----:B------:R-:W-:Y:S05]  /*03d0*/  BSYNC.RECONVERGENT B0 ;  /* 0x0000000000007941 */ /* 0x000fea0003800200 */
.L_x_4:
[----:B------:R-:W-:-:S09]  /*03e0*/  UISETP.GT.U32.AND UP0, UPT, UR6, UR10, UPT ;  /* 0x0000000a0600728c */ /* 0x000fd2000bf04070 */
[----:B------:R-:W-:Y:S05]  /*03f0*/  BRA.U !UP0, `(.L_x_6) ;  /* 0xfffffffd088c7547 */ /* 0x000fea000b83ffff */
.L_x_3:
[----:B------:R-:W-:Y:S06]  /*0400*/  BAR.SYNC.DEFER_BLOCKING 0x0 ;  /* 0x0000000000007b1d */ /* 0x000fec0000010000 */
[----:B0-----:R-:W0:Y:S04]  /*0410*/  LDS R9, [R9] ;  /* 0x0000000009097984 */ /* 0x001e280000000800 */
[----:B------:R-:W2:Y:S04]  /*0420*/  LDS R7, [R6+0x4] ;  /* 0x0000040006077984 */ /* 0x000ea80000000800 */
[----:B0-----:R-:W-:Y:S04]  /*0430*/  STG.E desc[UR8][R2.64], R9 ;  /* 0x0000000902007986 */ /* 0x001fe8000c101908 */
[----:B--2---:R-:W-:Y:S01]  /*0440*/  STG.E desc[UR8][R4.64], R7 ;  /* 0x0000000704007986 */ /* 0x004fe2000c101908 */
[----:B------:R-:W-:Y:S05]  /*0450*/  EXIT ;  /* 0x000000000000794d */ /* 0x000fea0003800000 */
.L_x_7:
        /* <DEDUP_REMOVED lines=10> */
.L_x_25:


//--------------------- .text._Z18scan_inter1_kernelPjj --------------------------
	.section	.text._Z18scan_inter1_kernelPjj,"ax",@progbits
	.align	128
        .global         _Z18scan_inter1_kernelPjj
        .type           _Z18scan_inter1_kernelPjj,@function
        .size           _Z18scan_inter1_kernelPjj,(.L_x_26 - _Z18scan_inter1_kernelPjj)
        .other          _Z18scan_inter1_kernelPjj,@"STO_CUDA_ENTRY STV_DEFAULT"
_Z18scan_inter1_kernelPjj:
.text._Z18scan_inter1_kernelPjj:
        /* <DEDUP_REMOVED lines=33> */
[----:B------:R-:W-:Y:S01]  /*0210*/  UMOV UR5, UR6 ;  /* 0x0000000600057c82 */ /* 0x000fe20008000000 */
[----:B------:R-:W-:-:S05]  /*0220*/  UMOV UR6, 0x1 ;  /* 0x0000000100067882 */ /* 0x000fca0000000000 */
.L_x_11:
[----:B------:R-:W-:Y:S01]  /*0230*/  BAR.SYNC.DEFER_BLOCKING 0x0 ;  /* 0x0000000000007b1d */ /* 0x000fe20000010000 */
[----:B------:R-:W-:Y:S01]  /*0240*/  ISETP.GE.U32.AND P0, PT, R0, UR5, PT ;  /* 0x0000000500007c0c */ /* 0x000fe2000bf06070 */
[----:B------:R-:W-:-:S04]  /*0250*/  USHF.R.U32.HI UR5, URZ, 0x1, UR5 ;  /* 0x00000001ff057899 */ /* 0x000fc80008011605 */
[----:B------:R-:W-:Y:S08]  /*0260*/  BSSY.RECONVERGENT B0, `(.L_x_9) ;  /* 0x0000014000007945 */ /* 0x000ff00003800200 */
[----:B-1----:R-:W-:Y:S05]  /*0270*/  @P0 BRA `(.L_x_10) ;  /* 0x0000000000480947 */ /* 0x002fea0003800000 */
[----:B------:R-:W-:Y:S01]  /*0280*/  IMAD R7, R0, UR6, RZ ;  /* 0x0000000600077c24 */ /* 0x000fe2000f8e02ff */
[----:B------:R-:W-:-:S04]  /*0290*/  UIADD3 UR7, UPT, UPT, UR6, UR6, URZ ;  /* 0x0000000606077290 */ /* 0x000fc8000fffe0ff */
[C---:B------:R-:W-:Y:S02]  /*02a0*/  LEA R8, R7.reuse, UR6, 0x1 ;  /* 0x0000000607087c11 */ /* 0x040fe4000f8e08ff */
[----:B------:R-:W-:-:S03]  /*02b0*/  LEA R7, R7, UR7, 0x1 ;  /* 0x0000000707077c11 */ /* 0x000fc6000f8e08ff */
[C---:B0-----:R-:W-:Y:S02]  /*02c0*/  VIADD R10, R8.reuse, 0xffffffff ;  /* 0xffffffff080a7836 */ /* 0x041fe40000000000 */
[----:B------:R-:W-:Y:S02]  /*02d0*/  VIADD R13, R8, 0x3 ;  /* 0x00000003080d7836 */ /* 0x000fe40000000000 */
[----:B------:R-:W-:-:S03]  /*02e0*/  VIADD R11, R10, UR6 ;  /* 0x000000060a0b7c36 */ /* 0x000fc60008000000 */
[----:B------:R-:W-:Y:S02]  /*02f0*/  SHF.R.U32.HI R13, RZ, R13, R10 ;  /* 0x0000000dff0d7219 */ /* 0x000fe4000001160a */
[----:B------:R-:W-:Y:S02]  /*0300*/  IADD3 R12, PT, PT, R11, 0x4, RZ ;  /* 0x000000040b0c7810 */ /* 0x000fe40007ffe0ff */
[----:B------:R-:W-:Y:S02]  /*0310*/  LEA.HI R13, R13, R8, RZ, 0x18 ;  /* 0x000000080d0d7211 */ /* 0x000fe400078fc0ff */
[----:B------:R-:W-:Y:S02]  /*0320*/  SHF.R.U32.HI R12, RZ, R12, R11 ;  /* 0x0000000cff0c7219 */ /* 0x000fe4000001160b */
[----:B------:R-:W-:Y:S02]  /*0330*/  LEA R13, R13, UR4, 0x2 ;  /* 0x000000040d0d7c11 */ /* 0x000fe4000f8e10ff */
[----:B------:R-:W-:-:S04]  /*0340*/  LEA.HI R7, R12, R7, RZ, 0x18 ;  /* 0x000000070c077211 */ /* 0x000fc800078fc0ff */
[----:B------:R-:W-:Y:S01]  /*0350*/  LEA R7, R7, UR4, 0x2 ;  /* 0x0000000407077c11 */ /* 0x000fe2000f8e10ff */
[----:B------:R-:W-:Y:S04]  /*0360*/  LDS R13, [R13+-0x4] ;  /* 0xfffffc000d0d7984 */ /* 0x000fe80000000800 */
[----:B------:R-:W0:Y:S02]  /*0370*/  LDS R8, [R7+-0x4] ;  /* 0xfffffc0007087984 */ /* 0x000e240000000800 */
[----:B0-----:R-:W-:-:S05]  /*0380*/  IMAD.IADD R8, R8, 0x1, R13 ;  /* 0x0000000108087824 */ /* 0x001fca00078e020d */
[----:B------:R1:W-:Y:S02]  /*0390*/  STS [R7+-0x4], R8 ;  /* 0xfffffc0807007388 */ /* 0x0003e40000000800 */
.L_x_10:
[----:B------:R-:W-:Y:S05]  /*03a0*/  BSYNC.RECONVERGENT B0 ;  /* 0x0000000000007941 */ /* 0x000fea0003800200 */
.L_x_9:
[----:B------:R-:W-:Y:S02]  /*03b0*/  UISETP.NE.AND UP0, UPT, UR5, URZ, UPT ;  /* 0x000000ff0500728c */ /* 0x000fe4000bf05270 */
[----:B------:R-:W-:-:S07]  /*03c0*/  USHF.L.U32 UR6, UR6, 0x1, URZ ;  /* 0x0000000106067899 */ /* 0x000fce00080006ff */
[----:B------:R-:W-:Y:S05]  /*03d0*/  BRA.U UP0, `(.L_x_11) ;  /* 0xfffffffd00947547 */ /* 0x000fea000b83ffff */
.L_x_8:
[----:B------:R-:W-:Y:S06]  /*03e0*/  BAR.SYNC.DEFER_BLOCKING 0x0 ;  /* 0x0000000000007b1d */ /* 0x000fec0000010000 */
[----:B0-----:R-:W0:Y:S04]  /*03f0*/  LDS R9, [R9] ;  /* 0x0000000009097984 */ /* 0x001e280000000800 */
[----:B-1----:R-:W1:Y:S04]  /*0400*/  LDS R7, [R6+0x4] ;  /* 0x0000040006077984 */ /* 0x002e680000000800 */
[----:B0-----:R-:W-:Y:S04]  /*0410*/  STG.E desc[UR8][R2.64], R9 ;  /* 0x0000000902007986 */ /* 0x001fe8000c101908 */
[----:B-1----:R-:W-:Y:S01]  /*0420*/  STG.E desc[UR8][R4.64], R7 ;  /* 0x0000000704007986 */ /* 0x002fe2000c101908 */
[----:B------:R-:W-:Y:S05]  /*0430*/  EXIT ;  /* 0x000000000000794d */ /* 0x000fea0003800000 */
.L_x_12:
        /* <DEDUP_REMOVED lines=12> */
.L_x_26:


//--------------------- .text._Z14scan_L1_kerneljPjS_ --------------------------
	.section	.text._Z14scan_L1_kerneljPjS_,"ax",@progbits
	.align	128
        .global         _Z14scan_L1_kerneljPjS_
        .type           _Z14scan_L1_kerneljPjS_,@function
        .size           _Z14scan_L1_kerneljPjS_,(.L_x_27 - _Z14scan_L1_kerneljPjS_)
        .other          _Z14scan_L1_kerneljPjS_,@"STO_CUDA_ENTRY STV_DEFAULT"
_Z14scan_L1_kerneljPjS_:
.text._Z14scan_L1_kerneljPjS_:
[----:B------:R-:W-:Y:S01]  /*0000*/  LDC R1, c[0x0][0x37c] ;  /* 0x0000df00ff017b82 */ /* 0x000fe20000000800 */
[----:B------:R-:W0:Y:S01]  /*0010*/  S2R R7, SR_CTAID.X ;  /* 0x0000000000077919 */ /* 0x000e220000002500 */
[----:B------:R-:W1:Y:S06]  /*0020*/  LDCU UR8, c[0x0][0x360] ;  /* 0x00006c00ff0877ac */ /* 0x000e6c0008000800 */
[----:B------:R-:W2:Y:S01]  /*0030*/  LDC.64 R4, c[0x0][0x388] ;  /* 0x0000e200ff047b82 */ /* 0x000ea20000000a00 */
[----:B------:R-:W-:Y:S01]  /*0040*/  IMAD.MOV.U32 R11, RZ, RZ, RZ ;  /* 0x000000ffff0b7224 */ /* 0x000fe200078e00ff */
[----:B------:R-:W1:Y:S01]  /*0050*/  S2R R0, SR_TID.X ;  /* 0x0000000000007919 */ /* 0x000e620000002100 */
[----:B------:R-:W3:Y:S01]  /*0060*/  LDCU UR4, c[0x0][0x380] ;  /* 0x00007000ff0477ac */ /* 0x000ee20008000800 */
[----:B------:R-:W-:Y:S01]  /*0070*/  IMAD.MOV.U32 R12, RZ, RZ, RZ ;  /* 0x000000ffff0c7224 */ /* 0x000fe200078e00ff */
[----:B------:R-:W4:Y:S01]  /*0080*/  LDCU.64 UR10, c[0x0][0x358] ;  /* 0x00006b00ff0a77ac */ /* 0x000f220008000a00 */
[----:B0-----:R-:W-:-:S04]  /*0090*/  IMAD.SHL.U32 R3, R7, 0x2, RZ ;  /* 0x0000000207037824 */ /* 0x001fc800078e00ff */
[----:B-1----:R-:W-:-:S04]  /*00a0*/  IMAD R6, R3, UR8, R0 ;  /* 0x0000000803067c24 */ /* 0x002fc8000f8e0200 */
[C---:B------:R-:W-:Y:S01]  /*00b0*/  VIADD R3, R6.reuse, UR8 ;  /* 0x0000000806037c36 */ /* 0x040fe20008000000 */
[----:B---3--:R-:W-:-:S04]  /*00c0*/  ISETP.GE.U32.AND P1, PT, R6, UR4, PT ;  /* 0x0000000406007c0c */ /* 0x008fc8000bf26070 */
[C---:B------:R-:W-:Y:S01]  /*00d0*/  ISETP.GE.U32.AND P0, PT, R3.reuse, UR4, PT ;  /* 0x0000000403007c0c */ /* 0x040fe2000bf06070 */
[----:B--2---:R-:W-:-:S04]  /*00e0*/  IMAD.WIDE.U32 R2, R3, 0x4, R4 ;  /* 0x0000000403027825 */ /* 0x004fc800078e0004 */
[----:B------:R-:W-:-:S05]  /*00f0*/  IMAD.WIDE.U32 R4, R6, 0x4, R4 ;  /* 0x0000000406047825 */ /* 0x000fca00078e0004 */
[----:B----4-:R-:W2:Y:S04]  /*0100*/  @!P1 LDG.E R11, desc[UR10][R4.64] ;  /* 0x0000000a040b9981 */ /* 0x010ea8000c1e1900 */
[----:B------:R-:W3:Y:S01]  /*0110*/  @!P0 LDG.E R12, desc[UR10][R2.64] ;  /* 0x0000000a020c8981 */ /* 0x000ee2000c1e1900 */
[----:B------:R-:W0:Y:S01]  /*0120*/  S2UR UR5, SR_CgaCtaId ;  /* 0x00000000000579c3 */ /* 0x000e220000008800 */
[C---:B------:R-:W-:Y:S01]  /*0130*/  IADD3 R10, PT, PT, R0.reuse, UR8, RZ ;  /* 0x00000008000a7c10 */ /* 0x040fe2000fffe0ff */
[----:B------:R-:W-:Y:S01]  /*0140*/  VIADD R9, R0, 0x4 ;  /* 0x0000000400097836 */ /* 0x000fe20000000000 */
[----:B------:R-:W-:Y:S01]  /*0150*/  UMOV UR4, 0x400 ;  /* 0x0000040000047882 */ /* 0x000fe20000000000 */
[----:B------:R-:W-:Y:S02]  /*0160*/  UISETP.NE.AND UP1, UPT, UR8, URZ, UPT ;  /* 0x000000ff0800728c */ /* 0x000fe4000bf25270 */
[----:B------:R-:W-:Y:S01]  /*0170*/  VIADD R13, R10, 0x4 ;  /* 0x000000040a0d7836 */ /* 0x000fe20000000000 */
[----:B------:R-:W-:-:S04]  /*0180*/  SHF.R.U32.HI R9, RZ, R9, R0 ;  /* 0x00000009ff097219 */ /* 0x000fc80000011600 */
[----:B------:R-:W-:Y:S02]  /*0190*/  SHF.R.U32.HI R13, RZ, R13, R10 ;  /* 0x0000000dff0d7219 */ /* 0x000fe4000001160a */
[----:B------:R-:W-:Y:S02]  /*01a0*/  LEA.HI R8, R9, R0, RZ, 0x18 ;  /* 0x0000000009087211 */ /* 0x000fe400078fc0ff */
[----:B------:R-:W-:Y:S01]  /*01b0*/  LEA.HI R9, R13, R10, RZ, 0x18 ;  /* 0x0000000a0d097211 */ /* 0x000fe200078fc0ff */
[----:B------:R-:W-:Y:S01]  /*01c0*/  IMAD.MOV.U32 R10, RZ, RZ, 0x1 ;  /* 0x00000001ff0a7424 */ /* 0x000fe200078e00ff */
[----:B0-----:R-:W-:-:S06]  /*01d0*/  ULEA UR4, UR5, UR4, 0x18 ;  /* 0x0000000405047291 */ /* 0x001fcc000f8ec0ff */
[----:B------:R-:W-:Y:S02]  /*01e0*/  LEA R8, R8, UR4, 0x2 ;  /* 0x0000000408087c11 */ /* 0x000fe4000f8e10ff */
[----:B------:R-:W-:-:S03]  /*01f0*/  LEA R9, R9, UR4, 0x2 ;  /* 0x0000000409097c11 */ /* 0x000fc6000f8e10ff */
[----:B--2---:R0:W-:Y:S04]  /*0200*/  STS [R8], R11 ;  /* 0x0000000b08007388 */ /* 0x0041e80000000800 */
[----:B---3--:R0:W-:Y:S01]  /*0210*/  STS [R9], R12 ;  /* 0x0000000c09007388 */ /* 0x0081e20000000800 */
[----:B------:R-:W-:Y:S05]  /*0220*/  BRA.U !UP1, `(.L_x_13) ;  /* 0x0000000109747547 */ /* 0x000fea000b800000 */
[----:B------:R-:W-:Y:S02]  /*0230*/  HFMA2 R10, -RZ, RZ, 0, 5.9604644775390625e-08 ;  /* 0x00000001ff0a7431 */ /* 0x000fe400000001ff */
[----:B0-----:R-:W-:Y:S01]  /*0240*/  IMAD.SHL.U32 R11, R0, 0x2, RZ ;  /* 0x00000002000b7824 */ /* 0x001fe200078e00ff */
[----:B------:R-:W-:-:S06]  /*0250*/  UMOV UR5, UR8 ;  /* 0x0000000800057c82 */ /* 0x000fcc0008000000 */
.L_x_16:
[----:B------:R-:W-:Y:S01]  /*0260*/  BAR.SYNC.DEFER_BLOCKING 0x0 ;  /* 0x0000000000007b1d */ /* 0x000fe20000010000 */
[----:B------:R-:W-:Y:S01]  /*0270*/  ISETP.GE.U32.AND P1, PT, R0, UR5, PT ;  /* 0x0000000500007c0c */ /* 0x000fe2000bf26070 */
[----:B------:R-:W-:-:S04]  /*0280*/  USHF.R.U32.HI UR5, URZ, 0x1, UR5 ;  /* 0x00000001ff057899 */ /* 0x000fc80008011605 */
[----:B------:R-:W-:Y:S08]  /*0290*/  BSSY.RECONVERGENT B0, `(.L_x_14) ;  /* 0x0000013000007945 */ /* 0x000ff00003800200 */
[----:B0-----:R-:W-:Y:S05]  /*02a0*/  @P1 BRA `(.L_x_15) ;  /* 0x0000000000441947 */ /* 0x001fea0003800000 */
[CCC-:B------:R-:W-:Y:S02]  /*02b0*/  IMAD R12, R11.reuse, R10.reuse, R10.reuse ;  /* 0x0000000a0b0c7224 */ /* 0x1c0fe400078e020a */
[--C-:B------:R-:W-:Y:S02]  /*02c0*/  IMAD.IADD R17, R10, 0x1, R10.reuse ;  /* 0x000000010a117824 */ /* 0x100fe400078e020a */
[C---:B------:R-:W-:Y:S01]  /*02d0*/  VIADD R13, R12.reuse, 0xffffffff ;  /* 0xffffffff0c0d7836 */ /* 0x040fe20000000000 */
[----:B------:R-:W-:Y:S01]  /*02e0*/  IADD3 R16, PT, PT, R12, 0x3, RZ ;  /* 0x000000030c107810 */ /* 0x000fe20007ffe0ff */
[----:B------:R-:W-:Y:S02]  /*02f0*/  IMAD R18, R11, R10, R17 ;  /* 0x0000000a0b127224 */ /* 0x000fe400078e0211 */
[----:B------:R-:W-:Y:S01]  /*0300*/  IMAD.IADD R14, R13, 0x1, R10 ;  /* 0x000000010d0e7824 */ /* 0x000fe200078e020a */
[----:B------:R-:W-:-:S03]  /*0310*/  SHF.R.U32.HI R13, RZ, R16, R13 ;  /* 0x00000010ff0d7219 */ /* 0x000fc6000001160d */
[----:B------:R-:W-:Y:S01]  /*0320*/  VIADD R15, R14, 0x4 ;  /* 0x000000040e0f7836 */ /* 0x000fe20000000000 */
[----:B------:R-:W-:-:S04]  /*0330*/  LEA.HI R13, R13, R12, RZ, 0x18 ;  /* 0x0000000c0d0d7211 */ /* 0x000fc800078fc0ff */
        /* <DEDUP_REMOVED lines=8> */
.L_x_15:
[----:B------:R-:W-:Y:S05]  /*03c0*/  BSYNC.RECONVERGENT B0 ;  /* 0x0000000000007941 */ /* 0x000fea0003800200 */
.L_x_14:
[----:B------:R-:W-:Y:S01]  /*03d0*/  UISETP.NE.AND UP0, UPT, UR5, URZ, UPT ;  /* 0x000000ff0500728c */ /* 0x000fe2000bf05270 */
[----:B------:R-:W-:-:S08]  /*03e0*/  IMAD.SHL.U32 R10, R10, 0x2, RZ ;  /* 0x000000020a0a7824 */ /* 0x000fd000078e00ff */
[----:B------:R-:W-:Y:S05]  /*03f0*/  BRA.U UP0, `(.L_x_16) ;  /* 0xfffffffd00987547 */ /* 0x000fea000b83ffff */
.L_x_13:
[----:B------:R-:W-:Y:S01]  /*0400*/  ISETP.NE.AND P1, PT, R0, RZ, PT ;  /* 0x000000ff0000720c */ /* 0x000fe20003f25270 */
[----:B------:R-:W-:-:S12]  /*0410*/  BSSY.RECONVERGENT B0, `(.L_x_17) ;  /* 0x000000d000007945 */ /* 0x000fd80003800200 */
[----:B------:R-:W-:Y:S05]  /*0420*/  @P1 BRA `(.L_x_18) ;  /* 0x00000000002c1947 */ /* 0x000fea0003800000 */
[----:B------:R-:W-:Y:S01]  /*0430*/  USHF.L.U32 UR5, UR8, 0x1, URZ ;  /* 0x0000000108057899 */ /* 0x000fe200080006ff */
[----:B0-----:R-:W0:Y:S03]  /*0440*/  LDC.64 R12, c[0x0][0x390] ;  /* 0x0000e400ff0c7b82 */ /* 0x001e260000000a00 */
[----:B------:R-:W-:Y:S02]  /*0450*/  UIADD3 UR6, UPT, UPT, UR5, -0x1, URZ ;  /* 0xffffffff05067890 */ /* 0x000fe4000fffe0ff */
[----:B------:R-:W-:-:S04]  /*0460*/  UIADD3 UR7, UPT, UPT, UR5, 0x3, URZ ;  /* 0x0000000305077890 */ /* 0x000fc8000fffe0ff */
[----:B------:R-:W-:-:S04]  /*0470*/  USHF.R.U32.HI UR6, URZ, UR7, UR6 ;  /* 0x00000007ff067299 */ /* 0x000fc80008011606 */
[----:B------:R-:W-:-:S04]  /*0480*/  ULEA.HI UR6, UR6, UR5, URZ, 0x18 ;  /* 0x0000000506067291 */ /* 0x000fc8000f8fc0ff */
[----:B------:R-:W-:Y:S01]  /*0490*/  ULEA UR6, UR6, UR4, 0x2 ;  /* 0x0000000406067291 */ /* 0x000fe2000f8e10ff */
[----:B0-----:R-:W-:-:S08]  /*04a0*/  IMAD.WIDE.U32 R12, R7, 0x4, R12 ;  /* 0x00000004070c7825 */ /* 0x001fd000078e000c */
[----:B------:R-:W0:Y:S04]  /*04b0*/  LDS R11, [UR6+-0x4] ;  /* 0xfffffc06ff0b7984 */ /* 0x000e280008000800 */
[----:B------:R-:W-:Y:S04]  /*04c0*/  STS [UR6+-0x4], RZ ;  /* 0xfffffcffff007988 */ /* 0x000fe80008000806 */
[----:B0-----:R1:W-:Y:S02]  /*04d0*/  STG.E desc[UR10][R12.64], R11 ;  /* 0x0000000b0c007986 */ /* 0x0013e4000c10190a */
.L_x_18:
[----:B------:R-:W-:Y:S05]  /*04e0*/  BSYNC.RECONVERGENT B0 ;  /* 0x0000000000007941 */ /* 0x000fea0003800200 */
.L_x_17:
[----:B------:R-:W-:Y:S05]  /*04f0*/  BRA.U !UP1, `(.L_x_19) ;  /* 0x0000000109787547 */ /* 0x000fea000b800000 */
[----:B------:R-:W-:Y:S01]  /*0500*/  SHF.L.U32 R17, R0, 0x1, RZ ;  /* 0x0000000100117819 */ /* 0x000fe200000006ff */
[----:B------:R-:W-:-:S06]  /*0510*/  UMOV UR5, 0x1 ;  /* 0x0000000100057882 */ /* 0x000fcc0000000000 */
.L_x_22:
[----:B------:R-:W-:Y:S01]  /*0520*/  BAR.SYNC.DEFER_BLOCKING 0x0 ;  /* 0x0000000000007b1d */ /* 0x000fe20000010000 */
[----:B------:R-:W-:Y:S01]  /*0530*/  ISETP.GE.U32.AND P1, PT, R0, UR5, PT ;  /* 0x0000000500007c0c */ /* 0x000fe2000bf26070 */
[----:B------:R-:W-:Y:S01]  /*0540*/  USHF.L.U32 UR5, UR5, 0x1, URZ ;  /* 0x0000000105057899 */ /* 0x000fe200080006ff */
[----:B------:R-:W-:-:S03]  /*0550*/  SHF.R.U32.HI R10, RZ, 0x1, R10 ;  /* 0x00000001ff0a7819 */ /* 0x000fc6000001160a */
[----:B------:R-:W-:Y:S08]  /*0560*/  BSSY.RECONVERGENT B0, `(.L_x_20) ;  /* 0x0000015000007945 */ /* 0x000ff00003800200 */
[----:B--2---:R-:W-:Y:S05]  /*0570*/  @P1 BRA `(.L_x_21) ;  /* 0x00000000004c1947 */ /* 0x004fea0003800000 */
[CCC-:B------:R-:W-:Y:S02]  /*0580*/  IMAD R7, R10.reuse, R17.reuse, R10.reuse ;  /* 0x000000110a077224 */ /* 0x1c0fe400078e020a */
[C---:B0-----:R-:W-:Y:S02]  /*0590*/  IMAD.IADD R15, R10.reuse, 0x1, R10 ;  /* 0x000000010a0f7824 */ /* 0x041fe400078e020a */
[----:B-1----:R-:W-:Y:S02]  /*05a0*/  VIADD R11, R7, 0xffffffff ;  /* 0xffffffff070b7836 */ /* 0x002fe40000000000 */
[C---:B------:R-:W-:Y:S02]  /*05b0*/  IMAD R14, R10.reuse, R17, R15 ;  /* 0x000000110a0e7224 */ /* 0x040fe400078e020f */
[----:B------:R-:W-:-:S05]  /*05c0*/  IMAD.IADD R12, R10, 0x1, R11 ;  /* 0x000000010a0c7824 */ /* 0x000fca00078e020b */
[----:B------:R-:W-:-:S04]  /*05d0*/  IADD3 R13, PT, PT, R12, 0x4, RZ ;  /* 0x000000040c0d7810 */ /* 0x000fc80007ffe0ff */
[----:B------:R-:W-:Y:S01]  /*05e0*/  SHF.R.U32.HI R13, RZ, R13, R12 ;  /* 0x0000000dff0d7219 */ /* 0x000fe2000001160c */
[----:B------:R-:W-:-:S03]  /*05f0*/  VIADD R12, R7, 0x3 ;  /* 0x00000003070c7836 */ /* 0x000fc60000000000 */
[----:B------:R-:W-:Y:S02]  /*0600*/  LEA.HI R13, R13, R14, RZ, 0x18 ;  /* 0x0000000e0d0d7211 */ /* 0x000fe400078fc0ff */
[----:B------:R-:W-:Y:S02]  /*0610*/  SHF.R.U32.HI R12, RZ, R12, R11 ;  /* 0x0000000cff0c7219 */ /* 0x000fe4000001160b */
[----:B------:R-:W-:Y:S02]  /*0620*/  LEA R13, R13, UR4, 0x2 ;  /* 0x000000040d0d7c11 */ /* 0x000fe4000f8e10ff */
[----:B------:R-:W-:-:S03]  /*0630*/  LEA.HI R12, R12, R7, RZ, 0x18 ;  /* 0x000000070c0c7211 */ /* 0x000fc600078fc0ff */
[----:B------:R-:W0:Y:S01]  /*0640*/  LDS R15, [R13+-0x4] ;  /* 0xfffffc000d0f7984 */ /* 0x000e220000000800 */
[----:B------:R-:W-:-:S05]  /*0650*/  LEA R12, R12, UR4, 0x2 ;  /* 0x000000040c0c7c11 */ /* 0x000fca000f8e10ff */
[----:B------:R-:W-:Y:S04]  /*0660*/  LDS R7, [R12+-0x4] ;  /* 0xfffffc000c077984 */ /* 0x000fe80000000800 */
[----:B0-----:R-:W-:Y:S04]  /*0670*/  STS [R12+-0x4], R15 ;  /* 0xfffffc0f0c007388 */ /* 0x001fe80000000800 */
[----:B------:R-:W0:Y:S02]  /*0680*/  LDS R14, [R13+-0x4] ;  /* 0xfffffc000d0e7984 */ /* 0x000e240000000800 */
[----:B0-----:R-:W-:-:S05]  /*0690*/  IMAD.IADD R14, R7, 0x1, R14 ;  /* 0x00000001070e7824 */ /* 0x001fca00078e020e */
[----:B------:R2:W-:Y:S02]  /*06a0*/  STS [R13+-0x4], R14 ;  /* 0xfffffc0e0d007388 */ /* 0x0005e40000000800 */
.L_x_21:
[----:B------:R-:W-:Y:S05]  /*06b0*/  BSYNC.RECONVERGENT B0 ;  /* 0x0000000000007941 */ /* 0x000fea0003800200 */
.L_x_20:
[----:B------:R-:W-:-:S09]  /*06c0*/  UISETP.GT.U32.AND UP0, UPT, UR5, UR8, UPT ;  /* 0x000000080500728c */ /* 0x000fd2000bf04070 */
[----:B------:R-:W-:Y:S05]  /*06d0*/  BRA.U !UP0, `(.L_x_22) ;  /* 0xfffffffd08907547 */ /* 0x000fea000b83ffff */
.L_x_19:
[----:B------:R-:W3:Y:S01]  /*06e0*/  LDCU UR6, c[0x0][0x380] ;  /* 0x00007000ff0677ac */ /* 0x000ee20008000800 */
[----:B------:R-:W-:Y:S01]  /*06f0*/  BAR.SYNC.DEFER_BLOCKING 0x0 ;  /* 0x0000000000007b1d */ /* 0x000fe20000010000 */
[----:B---3--:R-:W-:-:S13]  /*0700*/  ISETP.GE.U32.AND P1, PT, R6, UR6, PT ;  /* 0x0000000606007c0c */ /* 0x008fda000bf26070 */
[----:B------:R-:W3:Y:S04]  /*0710*/  @!P1 LDS R7, [R8] ;  /* 0x0000000008079984 */ /* 0x000ee80000000800 */
[----:B---3--:R3:W-:Y:S01]  /*0720*/  @!P1 STG.E desc[UR10][R4.64], R7 ;  /* 0x0000000704009986 */ /* 0x0087e2000c10190a */
[----:B------:R-:W-:Y:S05]  /*0730*/  @P0 EXIT ;  /* 0x000000000000094d */ /* 0x000fea0003800000 */
[----:B0-----:R-:W0:Y:S04]  /*0740*/  LDS R9, [R9] ;  /* 0x0000000009097984 */ /* 0x001e280000000800 */
[----:B0-----:R-:W-:Y:S01]  /*0750*/  STG.E desc[UR10][R2.64], R9 ;  /* 0x0000000902007986 */ /* 0x001fe2000c10190a */
[----:B------:R-:W-:Y:S05]  /*0760*/  EXIT ;  /* 0x000000000000794d */ /* 0x000fea0003800000 */
.L_x_23:
        /* <DEDUP_REMOVED lines=9> */
.L_x_27:


//--------------------- .nv.shared._Z10uniformAddjPjS_ --------------------------
	.section	.nv.shared._Z10uniformAddjPjS_,"aw",@nobits
	.sectionflags	@""
	.align	16
.nv.shared._Z10uniformAddjPjS_:
	.zero		1040


//--------------------- .nv.shared.reserved.0     --------------------------
	.section	.nv.shared.reserved.0,"aw",@nobits
	.weak		__nv_reservedSMEM_offset_0_alias
	.size		__nv_reservedSMEM_offset_0_alias, 0, 64
	.other		__nv_reservedSMEM_offset_0_alias,@"STO_CUDA_RESERVED_SHARED STV_DEFAULT"
__nv_reservedSMEM_offset_0_alias:
	.zero		0
	.zero		64


//--------------------- .nv.shared._Z18scan_inter2_kernelPjj --------------------------
	.section	.nv.shared._Z18scan_inter2_kernelPjj,"aw",@nobits
	.sectionflags	@""
	.align	16
	.zero		1024


//--------------------- .nv.shared._Z18scan_inter1_kernelPjj --------------------------
	.section	.nv.shared._Z18scan_inter1_kernelPjj,"aw",@nobits
	.sectionflags	@""
	.align	16
	.zero		1024


//--------------------- .nv.shared._Z14scan_L1_kerneljPjS_ --------------------------
	.section	.nv.shared._Z14scan_L1_kerneljPjS_,"aw",@nobits
	.sectionflags	@""
	.align	16
.nv.shared._Z14scan_L1_kerneljPjS_:
	.zero		5392


//--------------------- .nv.constant0._Z10uniformAddjPjS_ --------------------------
	.section	.nv.constant0._Z10uniformAddjPjS_,"a",@progbits
	.sectionflags	@""
	.align	4
.nv.constant0._Z10uniformAddjPjS_:
	.zero		920


//--------------------- .nv.constant0._Z18scan_inter2_kernelPjj --------------------------
	.section	.nv.constant0._Z18scan_inter2_kernelPjj,"a",@progbits
	.sectionflags	@""
	.align	4
.nv.constant0._Z18scan_inter2_kernelPjj:
	.zero		908


//--------------------- .nv.constant0._Z18scan_inter1_kernelPjj --------------------------
	.section	.nv.constant0._Z18scan_inter1_kernelPjj,"a",@progbits
	.sectionflags	@""
	.align	4
.nv.constant0._Z18scan_inter1_kernelPjj:
	.zero		908


//--------------------- .nv.constant0._Z14scan_L1_kerneljPjS_ --------------------------
	.section	.nv.constant0._Z14scan_L1_kerneljPjS_,"a",@progbits
	.sectionflags	@""
	.align	4
.nv.constant0._Z14scan_L1_kerneljPjS_:
	.zero		920


//--------------------- SYMBOLS --------------------------

	.type		.nv.reservedSmem.offset0,@object
	.size		.nv.reservedSmem.offset0,0x4
	.type		.nv.reservedSmem.cap,@object
	.size		.nv.reservedSmem.cap,0x4
